//
// Generated by NVIDIA NVVM Compiler
//
// Compiler Build ID: CL-36424714
// Cuda compilation tools, release 13.0, V13.0.88
// Based on NVVM 20.0.0
//

.version 9.0
.target sm_100
.address_size 64

	// .globl	_Z19criacaoDeDicionarioP4dadoP4mapaii

.visible .entry _Z19criacaoDeDicionarioP4dadoP4mapaii(
	.param .u64 .ptr .align 1 _Z19criacaoDeDicionarioP4dadoP4mapaii_param_0,
	.param .u64 .ptr .align 1 _Z19criacaoDeDicionarioP4dadoP4mapaii_param_1,
	.param .u32 _Z19criacaoDeDicionarioP4dadoP4mapaii_param_2,
	.param .u32 _Z19criacaoDeDicionarioP4dadoP4mapaii_param_3
)
{
	.reg .pred 	%p<4>;
	.reg .b16 	%rs<6>;
	.reg .b32 	%r<7>;
	.reg .b64 	%rd<20>;

	ld.param.u64 	%rd6, [_Z19criacaoDeDicionarioP4dadoP4mapaii_param_0];
	ld.param.u64 	%rd7, [_Z19criacaoDeDicionarioP4dadoP4mapaii_param_1];
	ld.param.u32 	%r2, [_Z19criacaoDeDicionarioP4dadoP4mapaii_param_3];
	mov.u32 	%r3, %ctaid.x;
	mov.u32 	%r4, %ntid.x;
	mov.u32 	%r5, %tid.x;
	mad.lo.s32 	%r1, %r3, %r4, %r5;
	mul.lo.s32 	%r6, %r2, 200;
	setp.ge.s32 	%p1, %r1, %r6;
	@%p1 bra 	$L__BB0_5;
	cvta.to.global.u64 	%rd9, %rd7;
	cvta.to.global.u64 	%rd10, %rd6;
	mul.wide.s32 	%rd11, %r1, 256;
	add.s64 	%rd1, %rd10, %rd11;
	ld.global.u8 	%rs5, [%rd1];
	setp.eq.s16 	%p2, %rs5, 0;
	mul.wide.s32 	%rd12, %r1, 264;
	add.s64 	%rd13, %rd9, %rd12;
	add.s64 	%rd2, %rd13, 8;
	mov.b64 	%rd19, 0;
	@%p2 bra 	$L__BB0_4;
	mov.b64 	%rd18, 0;
$L__BB0_3:
	add.s64 	%rd15, %rd2, %rd18;
	st.global.u8 	[%rd15], %rs5;
	add.s64 	%rd19, %rd18, 1;
	add.s64 	%rd16, %rd1, %rd18;
	ld.global.u8 	%rs5, [%rd16+1];
	setp.ne.s16 	%p3, %rs5, 0;
	mov.u64 	%rd18, %rd19;
	@%p3 bra 	$L__BB0_3;
$L__BB0_4:
	add.s64 	%rd17, %rd2, %rd19;
	mov.b16 	%rs4, 0;
	st.global.u8 	[%rd17], %rs4;
	st.global.u32 	[%rd2+-4], %r1;
$L__BB0_5:
	ret;

}


// ===== COMPILED SASS (sm_100) =====

	.target	sm_100

	.elftype	@"ET_EXEC"


//--------------------- .note.nv.tkinfo           --------------------------
	.section	.note.nv.tkinfo,"",@"SHT_NOTE"
	.sectionflags	@"SHF_NOTE_NV_TKINFO"
	.tkinfo
        /*0018*/ 	.word	0x00000002
        /*0030*/ 	.string	""
        /*0030*/ 	.string	"ptxas"
        /*0030*/ 	.string	"Cuda compilation tools, release 13.0, V13.0.88"
        /*0030*/ 	.string	"Build cuda_13.0.r13.0/compiler.36424714_0"
        /*0030*/ 	.string	"-arch sm_100 -m 64 "



//--------------------- .note.nv.cuinfo           --------------------------
	.section	.note.nv.cuinfo,"",@"SHT_NOTE"
	.sectionflags	@"SHF_NOTE_NV_CUINFO"
        /*0018*/ 	.short	0x0002
        /*001a*/ 	.short	0x0064
        /*001c*/ 	.short	0x0082
	.zero		2


//--------------------- .nv.info                  --------------------------
	.section	.nv.info,"",@"SHT_CUDA_INFO"
	.align	4


	//----- nvinfo : EIATTR_REGCOUNT
	.align		4
        /*0000*/ 	.byte	0x04, 0x2f
        /*0002*/ 	.short	(.L_1 - .L_0)
	.align		4
.L_0:
        /*0004*/ 	.word	index@(_Z19criacaoDeDicionarioP4dadoP4mapaii)
        /*0008*/ 	.word	0x00000010


	//----- nvinfo : EIATTR_FRAME_SIZE
	.align		4
.L_1:
        /*000c*/ 	.byte	0x04, 0x11
        /*000e*/ 	.short	(.L_3 - .L_2)
	.align		4
.L_2:
        /*0010*/ 	.word	index@(_Z19criacaoDeDicionarioP4dadoP4mapaii)
        /*0014*/ 	.word	0x00000000


	//----- nvinfo : EIATTR_MIN_STACK_SIZE
	.align		4
.L_3:
        /*0018*/ 	.byte	0x04, 0x12
        /*001a*/ 	.short	(.L_5 - .L_4)
	.align		4
.L_4:
        /*001c*/ 	.word	index@(_Z19criacaoDeDicionarioP4dadoP4mapaii)
        /*0020*/ 	.word	0x00000000
.L_5:


//--------------------- .nv.compat                --------------------------
	.section	.nv.compat,"",@"SHT_CUDA_COMPAT_INFO"
	.align	4
        /*0000*/ 	.byte	0x02, 0x09, 0x00, 0x00, 0x02, 0x02, 0x01, 0x00, 0x02, 0x05, 0x05, 0x00, 0x03, 0x07, 0x01, 0x01
        /*0010*/ 	.byte	0x02, 0x03, 0x00, 0x00, 0x02, 0x06, 0x01, 0x00, 0x04, 0x0b, 0x08, 0x00, 0x09, 0x00, 0x00, 0x00
        /*0020*/ 	.byte	0x00, 0x00, 0x00, 0x00


//--------------------- .nv.info._Z19criacaoDeDicionarioP4dadoP4mapaii --------------------------
	.section	.nv.info._Z19criacaoDeDicionarioP4dadoP4mapaii,"",@"SHT_CUDA_INFO"
	.sectionflags	@""
	.align	4


	//----- nvinfo : EIATTR_CUDA_API_VERSION
	.align		4
        /*0000*/ 	.byte	0x04, 0x37
        /*0002*/ 	.short	(.L_7 - .L_6)
.L_6:
        /*0004*/ 	.word	0x00000082


	//----- nvinfo : EIATTR_KPARAM_INFO
	.align		4
.L_7:
        /*0008*/ 	.byte	0x04, 0x17
        /*000a*/ 	.short	(.L_9 - .L_8)
.L_8:
        /*000c*/ 	.word	0x00000000
        /*0010*/ 	.short	0x0003
        /*0012*/ 	.short	0x0014
        /*0014*/ 	.byte	0x00, 0xf0, 0x11, 0x00


	//----- nvinfo : EIATTR_KPARAM_INFO
	.align		4
.L_9:
        /*0018*/ 	.byte	0x04, 0x17
        /*001a*/ 	.short	(.L_11 - .L_10)
.L_10:
        /*001c*/ 	.word	0x00000000
        /*0020*/ 	.short	0x0002
        /*0022*/ 	.short	0x0010
        /*0024*/ 	.byte	0x00, 0xf0, 0x11, 0x00


	//----- nvinfo : EIATTR_KPARAM_INFO
	.align		4
.L_11:
        /*0028*/ 	.byte	0x04, 0x17
        /*002a*/ 	.short	(.L_13 - .L_12)
.L_12:
        /*002c*/ 	.word	0x00000000
        /*0030*/ 	.short	0x0001
        /*0032*/ 	.short	0x0008
        /*0034*/ 	.byte	0x00, 0xf5, 0x21, 0x00


	//----- nvinfo : EIATTR_KPARAM_INFO
	.align		4
.L_13:
        /*0038*/ 	.byte	0x04, 0x17
        /*003a*/ 	.short	(.L_15 - .L_14)
.L_14:
        /*003c*/ 	.word	0x00000000
        /*0040*/ 	.short	0x0000
        /*0042*/ 	.short	0x0000
        /*0044*/ 	.byte	0x00, 0xf5, 0x21, 0x00


	//----- nvinfo : EIATTR_SPARSE_MMA_MASK
	.align		4
.L_15:
        /*0048*/ 	.byte	0x03, 0x50
        /*004a*/ 	.short	0x0000


	//----- nvinfo : EIATTR_MAXREG_COUNT
	.align		4
        /*004c*/ 	.byte	0x03, 0x1b
        /*004e*/ 	.short	0x00ff


	//----- nvinfo : EIATTR_MERCURY_ISA_VERSION
	.align		4
        /*0050*/ 	.byte	0x03, 0x5f
        /*0052*/ 	.short	0x0101


	//----- nvinfo : EIATTR_VRC_CTA_INIT_COUNT
	.align		4
        /*0054*/ 	.byte	0x02, 0x4a
	.zero		1
	.zero		1


	//----- nvinfo : EIATTR_EXIT_INSTR_OFFSETS
	.align		4
        /*0058*/ 	.byte	0x04, 0x1c
        /*005a*/ 	.short	(.L_17 - .L_16)


	//   ....[0]....
.L_16:
        /*005c*/ 	.word	0x00000080


	//   ....[1]....
        /*0060*/ 	.word	0x00000290


	//----- nvinfo : EIATTR_CRS_STACK_SIZE
	.align		4
.L_17:
        /*0064*/ 	.byte	0x04, 0x1e
        /*0066*/ 	.short	(.L_19 - .L_18)
.L_18:
        /*0068*/ 	.word	0x00000000


	//----- nvinfo : EIATTR_CBANK_PARAM_SIZE
	.align		4
.L_19:
        /*006c*/ 	.byte	0x03, 0x19
        /*006e*/ 	.short	0x0018


	//----- nvinfo : EIATTR_PARAM_CBANK
	.align		4
        /*0070*/ 	.byte	0x04, 0x0a
        /*0072*/ 	.short	(.L_21 - .L_20)
	.align		4
.L_20:
        /*0074*/ 	.word	index@(.nv.constant0._Z19criacaoDeDicionarioP4dadoP4mapaii)
        /*0078*/ 	.short	0x0380
        /*007a*/ 	.short	0x0018


	//----- nvinfo : EIATTR_SW_WAR
	.align		4
.L_21:
        /*007c*/ 	.byte	0x04, 0x36
        /*007e*/ 	.short	(.L_23 - .L_22)
.L_22:
        /*0080*/ 	.word	0x00000008
.L_23:


//--------------------- .nv.callgraph             --------------------------
	.section	.nv.callgraph,"",@"SHT_CUDA_CALLGRAPH"
	.align	4
	.sectionentsize	8
	.align		4
        /*0000*/ 	.word	0x00000000
	.align		4
        /*0004*/ 	.word	0xffffffff
	.align		4
        /*0008*/ 	.word	0x00000000
	.align		4
        /*000c*/ 	.word	0xfffffffe
	.align		4
        /*0010*/ 	.word	0x00000000
	.align		4
        /*0014*/ 	.word	0xfffffffd
	.align		4
        /*0018*/ 	.word	0x00000000
	.align		4
        /*001c*/ 	.word	0xfffffffc


//--------------------- .text._Z19criacaoDeDicionarioP4dadoP4mapaii --------------------------
	.section	.text._Z19criacaoDeDicionarioP4dadoP4mapaii,"ax",@progbits
	.align	128
        .global         _Z19criacaoDeDicionarioP4dadoP4mapaii
        .type           _Z19criacaoDeDicionarioP4dadoP4mapaii,@function
        .size           _Z19criacaoDeDicionarioP4dadoP4mapaii,(.L_x_5 - _Z19criacaoDeDicionarioP4dadoP4mapaii)
        .other          _Z19criacaoDeDicionarioP4dadoP4mapaii,@"STO_CUDA_ENTRY STV_DEFAULT"
_Z19criacaoDeDicionarioP4dadoP4mapaii:
.text._Z19criacaoDeDicionarioP4dadoP4mapaii:
[----:B------:R-:W-:Y:S01]  /*0000*/  LDC R1, c[0x0][0x37c] ;  /* 0x0000df00ff017b82 */ /* 0x000fe20000000800 */
[----:B------:R-:W0:Y:S07]  /*0010*/  S2R R0, SR_TID.X ;  /* 0x0000000000007919 */ /* 0x000e2e0000002100 */
[----:B------:R-:W0:Y:S01]  /*0020*/  S2UR UR5, SR_CTAID.X ;  /* 0x00000000000579c3 */ /* 0x000e220000002500 */
[----:B------:R-:W1:Y:S07]  /*0030*/  LDCU UR4, c[0x0][0x394] ;  /* 0x00007280ff0477ac */ /* 0x000e6e0008000800 */
[----:B------:R-:W0:Y:S01]  /*0040*/  LDC R11, c[0x0][0x360] ;  /* 0x0000d800ff0b7b82 */ /* 0x000e220000000800 */
[----:B-1----:R-:W-:Y:S01]  /*0050*/  UIMAD UR4, UR4, 0xc8, URZ ;  /* 0x000000c8040478a4 */ /* 0x002fe2000f8e02ff */
[----:B0-----:R-:W-:-:S05]  /*0060*/  IMAD R11, R11, UR5, R0 ;  /* 0x000000050b0b7c24 */ /* 0x001fca000f8e0200 */
[----:B------:R-:W-:-:S13]  /*0070*/  ISETP.GE.AND P0, PT, R11, UR4, PT ;  /* 0x000000040b007c0c */ /* 0x000fda000bf06270 */
[----:B------:R-:W-:Y:S05]  /*0080*/  @P0 EXIT ;  /* 0x000000000000094d */ /* 0x000fea0003800000 */
[----:B------:R-:W0:Y:S01]  /*0090*/  LDC.64 R2, c[0x0][0x380] ;  /* 0x0000e000ff027b82 */ /* 0x000e220000000a00 */
[----:B------:R-:W1:Y:S07]  /*00a0*/  LDCU.64 UR4, c[0x0][0x358] ;  /* 0x00006b00ff0477ac */ /* 0x000e6e0008000a00 */
[----:B------:R-:W2:Y:S01]  /*00b0*/  LDC.64 R4, c[0x0][0x388] ;  /* 0x0000e200ff047b82 */ /* 0x000ea20000000a00 */
[----:B0-----:R-:W-:-:S05]  /*00c0*/  IMAD.WIDE R2, R11, 0x100, R2 ;  /* 0x000001000b027825 */ /* 0x001fca00078e0202 */
[----:B-1----:R-:W3:Y:S01]  /*00d0*/  LDG.E.U8 R0, desc[UR4][R2.64] ;  /* 0x0000000402007981 */ /* 0x002ee2000c1e1100 */
[----:B------:R-:W-:Y:S01]  /*00e0*/  BSSY.RECONVERGENT B0, `(.L_x_0) ;  /* 0x0000016000007945 */ /* 0x000fe20003800200 */
[----:B------:R-:W-:Y:S02]  /*00f0*/  IMAD.MOV.U32 R7, RZ, RZ, RZ ;  /* 0x000000ffff077224 */ /* 0x000fe400078e00ff */
[----:B------:R-:W-:Y:S02]  /*0100*/  IMAD.MOV.U32 R10, RZ, RZ, RZ ;  /* 0x000000ffff0a7224 */ /* 0x000fe400078e00ff */
[----:B--2---:R-:W-:Y:S01]  /*0110*/  IMAD.WIDE R4, R11, 0x108, R4 ;  /* 0x000001080b047825 */ /* 0x004fe200078e0204 */
[----:B---3--:R-:W-:-:S13]  /*0120*/  ISETP.NE.AND P0, PT, R0, RZ, PT ;  /* 0x000000ff0000720c */ /* 0x008fda0003f05270 */
[----:B------:R-:W-:Y:S05]  /*0130*/  @!P0 BRA `(.L_x_1) ;  /* 0x0000000000408947 */ /* 0x000fea0003800000 */
[----:B------:R-:W-:Y:S01]  /*0140*/  HFMA2 R10, -RZ, RZ, 0, 0 ;  /* 0x00000000ff0a7431 */ /* 0x000fe200000001ff */
[----:B------:R-:W-:Y:S01]  /*0150*/  BSSY.RECONVERGENT B1, `(.L_x_2) ;  /* 0x000000d000017945 */ /* 0x000fe20003800200 */
[----:B------:R-:W-:Y:S01]  /*0160*/  PRMT R13, R0, 0x7610, R13 ;  /* 0x00007610000d7816 */ /* 0x000fe2000000000d */
[----:B------:R-:W-:-:S07]  /*0170*/  IMAD.MOV.U32 R0, RZ, RZ, RZ ;  /* 0x000000ffff007224 */ /* 0x000fce00078e00ff */
.L_x_3:
[-C--:B------:R-:W-:Y:S02]  /*0180*/  IADD3 R6, P0, PT, R4, R0.reuse, RZ ;  /* 0x0000000004067210 */ /* 0x080fe40007f1e0ff */
[----:B------:R-:W-:-:S03]  /*0190*/  IADD3 R8, P1, PT, R2, R0, RZ ;  /* 0x0000000002087210 */ /* 0x000fc60007f3e0ff */
[--C-:B------:R-:W-:Y:S02]  /*01a0*/  IMAD.X R7, R5, 0x1, R10.reuse, P0 ;  /* 0x0000000105077824 */ /* 0x100fe400000e060a */
[----:B------:R-:W-:-:S03]  /*01b0*/  IMAD.X R9, R3, 0x1, R10, P1 ;  /* 0x0000000103097824 */ /* 0x000fc600008e060a */
[----:B------:R0:W-:Y:S04]  /*01c0*/  STG.E.U8 desc[UR4][R6.64+0x8], R13 ;  /* 0x0000080d06007986 */ /* 0x0001e8000c101104 */
[----:B0-----:R-:W2:Y:S01]  /*01d0*/  LDG.E.U8 R13, desc[UR4][R8.64+0x1] ;  /* 0x00000104080d7981 */ /* 0x001ea2000c1e1100 */
[----:B------:R-:W-:-:S04]  /*01e0*/  IADD3 R0, P1, PT, R0, 0x1, RZ ;  /* 0x0000000100007810 */ /* 0x000fc80007f3e0ff */
[----:B------:R-:W-:Y:S02]  /*01f0*/  IADD3.X R10, PT, PT, RZ, R10, RZ, P1, !PT ;  /* 0x0000000aff0a7210 */ /* 0x000fe40000ffe4ff */
[----:B--2---:R-:W-:-:S13]  /*0200*/  ISETP.NE.AND P0, PT, R13, RZ, PT ;  /* 0x000000ff0d00720c */ /* 0x004fda0003f05270 */
[----:B------:R-:W-:Y:S05]  /*0210*/  @P0 BRA `(.L_x_3) ;  /* 0xfffffffc00d80947 */ /* 0x000fea000383ffff */
[----:B------:R-:W-:Y:S05]  /*0220*/  BSYNC.RECONVERGENT B1 ;  /* 0x0000000000017941 */ /* 0x000fea0003800200 */
.L_x_2:
[----:B------:R-:W-:-:S07]  /*0230*/  IMAD.MOV.U32 R7, RZ, RZ, R0 ;  /* 0x000000ffff077224 */ /* 0x000fce00078e0000 */
.L_x_1:
[----:B------:R-:W-:Y:S05]  /*0240*/  BSYNC.RECONVERGENT B0 ;  /* 0x0000000000007941 */ /* 0x000fea0003800200 */
.L_x_0:
[----:B------:R-:W-:-:S04]  /*0250*/  IADD3 R2, P0, PT, R4, R7, RZ ;  /* 0x0000000704027210 */ /* 0x000fc80007f1e0ff */
[----:B------:R-:W-:-:S05]  /*0260*/  IADD3.X R3, PT, PT, R5, R10, RZ, P0, !PT ;  /* 0x0000000a05037210 */ /* 0x000fca00007fe4ff */
[----:B------:R-:W-:Y:S04]  /*0270*/  STG.E.U8 desc[UR4][R2.64+0x8], RZ ;  /* 0x000008ff02007986 */ /* 0x000fe8000c101104 */
[----:B------:R-:W-:Y:S01]  /*0280*/  STG.E desc[UR4][R4.64+0x4], R11 ;  /* 0x0000040b04007986 */ /* 0x000fe2000c101904 */
[----:B------:R-:W-:Y:S05]  /*0290*/  EXIT ;  /* 0x000000000000794d */ /* 0x000fea0003800000 */
.L_x_4:
[----:B------:R-:W-:-:S00]  /*02a0*/  BRA `(.L_x_4) ;  /* 0xfffffffc00fc7947 */ /* 0x000fc0000383ffff */
[----:B------:R-:W-:-:S00]  /*02b0*/  NOP ;  /* 0x0000000000007918 */ /* 0x000fc00000000000 */
        /* <DEDUP_REMOVED lines=12> */
.L_x_5:


//--------------------- .nv.shared.reserved.0     --------------------------
	.section	.nv.shared.reserved.0,"aw",@nobits
	.weak		__nv_reservedSMEM_offset_0_alias
	.size		__nv_reservedSMEM_offset_0_alias, 0, 64
	.other		__nv_reservedSMEM_offset_0_alias,@"STO_CUDA_RESERVED_SHARED STV_DEFAULT"
__nv_reservedSMEM_offset_0_alias:
	.zero		0
	.zero		64


//--------------------- .nv.constant0._Z19criacaoDeDicionarioP4dadoP4mapaii --------------------------
	.section	.nv.constant0._Z19criacaoDeDicionarioP4dadoP4mapaii,"a",@progbits
	.sectionflags	@""
	.align	4
.nv.constant0._Z19criacaoDeDicionarioP4dadoP4mapaii:
	.zero		920


//--------------------- SYMBOLS --------------------------

	.type		.nv.reservedSmem.offset0,@object
	.size		.nv.reservedSmem.offset0,0x4
